//
// Generated by NVIDIA NVVM Compiler
//
// Compiler Build ID: CL-36424714
// Cuda compilation tools, release 13.0, V13.0.88
// Based on NVVM 20.0.0
//

.version 9.0
.target sm_100
.address_size 64

	// .globl	_Z12dummy_kernelPfi
.global .align 4 .b8 __cudart_i2opi_f[24] = {65, 144, 67, 60, 153, 149, 98, 219, 192, 221, 52, 245, 209, 87, 39, 252, 41, 21, 68, 78, 110, 131, 249, 162};

.visible .entry _Z12dummy_kernelPfi(
	.param .u64 .ptr .align 1 _Z12dummy_kernelPfi_param_0,
	.param .u32 _Z12dummy_kernelPfi_param_1
)
{
	.local .align 4 .b8 	__local_depot0[28];
	.reg .b64 	%SP;
	.reg .b64 	%SPL;
	.reg .pred 	%p<11>;
	.reg .b32 	%r<49>;
	.reg .b32 	%f<30>;
	.reg .b64 	%rd<25>;
	.reg .b64 	%fd<3>;

	mov.u64 	%SPL, __local_depot0;
	ld.param.u64 	%rd10, [_Z12dummy_kernelPfi_param_0];
	ld.param.u32 	%r18, [_Z12dummy_kernelPfi_param_1];
	add.u64 	%rd1, %SPL, 0;
	mov.u32 	%r19, %ctaid.x;
	mov.u32 	%r20, %ntid.x;
	mov.u32 	%r21, %tid.x;
	mad.lo.s32 	%r1, %r19, %r20, %r21;
	setp.ge.s32 	%p1, %r1, %r18;
	@%p1 bra 	$L__BB0_12;
	cvta.to.global.u64 	%rd12, %rd10;
	mul.wide.s32 	%rd13, %r1, 4;
	add.s64 	%rd2, %rd12, %rd13;
	ld.global.f32 	%f28, [%rd2];
	mov.b32 	%r44, 0;
	mov.u64 	%rd14, __cudart_i2opi_f;
$L__BB0_2:
	mul.f32 	%f9, %f28, 0f3F22F983;
	cvt.rni.s32.f32 	%r48, %f9;
	cvt.rn.f32.s32 	%f10, %r48;
	fma.rn.f32 	%f11, %f10, 0fBFC90FDA, %f28;
	fma.rn.f32 	%f12, %f10, 0fB3A22168, %f11;
	fma.rn.f32 	%f29, %f10, 0fA7C234C5, %f12;
	abs.f32 	%f4, %f28;
	setp.ltu.f32 	%p2, %f4, 0f47CE4780;
	@%p2 bra 	$L__BB0_10;
	setp.neu.f32 	%p3, %f4, 0f7F800000;
	@%p3 bra 	$L__BB0_5;
	mov.f32 	%f15, 0f00000000;
	mul.rn.f32 	%f29, %f28, %f15;
	mov.b32 	%r48, 0;
	bra.uni 	$L__BB0_10;
$L__BB0_5:
	mov.b32 	%r4, %f28;
	shl.b32 	%r24, %r4, 8;
	or.b32  	%r5, %r24, -2147483648;
	mov.b64 	%rd24, 0;
	mov.b32 	%r45, 0;
	mov.u64 	%rd22, %rd14;
	mov.u64 	%rd23, %rd1;
$L__BB0_6:
	.pragma "nounroll";
	ld.global.nc.u32 	%r25, [%rd22];
	mad.wide.u32 	%rd16, %r25, %r5, %rd24;
	shr.u64 	%rd24, %rd16, 32;
	st.local.u32 	[%rd23], %rd16;
	add.s32 	%r45, %r45, 1;
	add.s64 	%rd23, %rd23, 4;
	add.s64 	%rd22, %rd22, 4;
	setp.ne.s32 	%p4, %r45, 6;
	@%p4 bra 	$L__BB0_6;
	shr.u32 	%r26, %r4, 23;
	st.local.u32 	[%rd1+24], %rd24;
	and.b32  	%r8, %r26, 31;
	and.b32  	%r27, %r26, 224;
	add.s32 	%r28, %r27, -128;
	shr.u32 	%r29, %r28, 5;
	mul.wide.u32 	%rd17, %r29, 4;
	sub.s64 	%rd9, %rd1, %rd17;
	ld.local.u32 	%r46, [%rd9+24];
	ld.local.u32 	%r47, [%rd9+20];
	setp.eq.s32 	%p5, %r8, 0;
	@%p5 bra 	$L__BB0_9;
	shf.l.wrap.b32 	%r46, %r47, %r46, %r8;
	ld.local.u32 	%r30, [%rd9+16];
	shf.l.wrap.b32 	%r47, %r30, %r47, %r8;
$L__BB0_9:
	shr.u32 	%r31, %r46, 30;
	shf.l.wrap.b32 	%r32, %r47, %r46, 2;
	shl.b32 	%r33, %r47, 2;
	shr.u32 	%r34, %r32, 31;
	add.s32 	%r35, %r34, %r31;
	neg.s32 	%r36, %r35;
	setp.lt.s32 	%p6, %r4, 0;
	selp.b32 	%r48, %r36, %r35, %p6;
	xor.b32  	%r37, %r32, %r4;
	shr.s32 	%r38, %r32, 31;
	xor.b32  	%r39, %r38, %r32;
	xor.b32  	%r40, %r38, %r33;
	cvt.u64.u32 	%rd18, %r39;
	shl.b64 	%rd19, %rd18, 32;
	cvt.u64.u32 	%rd20, %r40;
	or.b64  	%rd21, %rd19, %rd20;
	cvt.rn.f64.s64 	%fd1, %rd21;
	mul.f64 	%fd2, %fd1, 0d3BF921FB54442D19;
	cvt.rn.f32.f64 	%f13, %fd2;
	neg.f32 	%f14, %f13;
	setp.lt.s32 	%p7, %r37, 0;
	selp.f32 	%f29, %f14, %f13, %p7;
$L__BB0_10:
	mul.rn.f32 	%f16, %f29, %f29;
	and.b32  	%r42, %r48, 1;
	setp.eq.b32 	%p8, %r42, 1;
	selp.f32 	%f17, 0f3F800000, %f29, %p8;
	fma.rn.f32 	%f18, %f16, %f17, 0f00000000;
	fma.rn.f32 	%f19, %f16, 0f37CBAC00, 0fBAB607ED;
	selp.f32 	%f20, %f19, 0fB94D4153, %p8;
	selp.f32 	%f21, 0f3D2AAABB, 0f3C0885E4, %p8;
	fma.rn.f32 	%f22, %f20, %f16, %f21;
	selp.f32 	%f23, 0fBEFFFFFF, 0fBE2AAAA8, %p8;
	fma.rn.f32 	%f24, %f22, %f16, %f23;
	fma.rn.f32 	%f25, %f24, %f18, %f17;
	and.b32  	%r43, %r48, 2;
	setp.eq.s32 	%p9, %r43, 0;
	mov.f32 	%f26, 0f00000000;
	sub.f32 	%f27, %f26, %f25;
	selp.f32 	%f28, %f25, %f27, %p9;
	add.s32 	%r44, %r44, 1;
	setp.ne.s32 	%p10, %r44, 10000;
	@%p10 bra 	$L__BB0_2;
	st.global.f32 	[%rd2], %f28;
$L__BB0_12:
	ret;

}


// ===== COMPILED SASS (sm_100) =====

	.target	sm_100

	.elftype	@"ET_EXEC"


//--------------------- .note.nv.tkinfo           --------------------------
	.section	.note.nv.tkinfo,"",@"SHT_NOTE"
	.sectionflags	@"SHF_NOTE_NV_TKINFO"
	.tkinfo
        /*0018*/ 	.word	0x00000002
        /*0030*/ 	.string	""
        /*0030*/ 	.string	"ptxas"
        /*0030*/ 	.string	"Cuda compilation tools, release 13.0, V13.0.88"
        /*0030*/ 	.string	"Build cuda_13.0.r13.0/compiler.36424714_0"
        /*0030*/ 	.string	"-arch sm_100 -m 64 "



//--------------------- .note.nv.cuinfo           --------------------------
	.section	.note.nv.cuinfo,"",@"SHT_NOTE"
	.sectionflags	@"SHF_NOTE_NV_CUINFO"
        /*0018*/ 	.short	0x0002
        /*001a*/ 	.short	0x0064
        /*001c*/ 	.short	0x0082
	.zero		2


//--------------------- .nv.info                  --------------------------
	.section	.nv.info,"",@"SHT_CUDA_INFO"
	.align	4


	//----- nvinfo : EIATTR_REGCOUNT
	.align		4
        /*0000*/ 	.byte	0x04, 0x2f
        /*0002*/ 	.short	(.L_2 - .L_1)
	.align		4
.L_1:
        /*0004*/ 	.word	index@(_Z12dummy_kernelPfi)
        /*0008*/ 	.word	0x00000013


	//----- nvinfo : EIATTR_FRAME_SIZE
	.align		4
.L_2:
        /*000c*/ 	.byte	0x04, 0x11
        /*000e*/ 	.short	(.L_4 - .L_3)
	.align		4
.L_3:
        /*0010*/ 	.word	index@(_Z12dummy_kernelPfi)
        /*0014*/ 	.word	0x00000000


	//----- nvinfo : EIATTR_MIN_STACK_SIZE
	.align		4
.L_4:
        /*0018*/ 	.byte	0x04, 0x12
        /*001a*/ 	.short	(.L_6 - .L_5)
	.align		4
.L_5:
        /*001c*/ 	.word	index@(_Z12dummy_kernelPfi)
        /*0020*/ 	.word	0x00000000
.L_6:


//--------------------- .nv.compat                --------------------------
	.section	.nv.compat,"",@"SHT_CUDA_COMPAT_INFO"
	.align	4
        /*0000*/ 	.byte	0x02, 0x09, 0x00, 0x00, 0x02, 0x02, 0x01, 0x00, 0x02, 0x05, 0x05, 0x00, 0x03, 0x07, 0x01, 0x01
        /*0010*/ 	.byte	0x02, 0x03, 0x00, 0x00, 0x02, 0x06, 0x01, 0x00, 0x04, 0x0b, 0x08, 0x00, 0x01, 0x00, 0x00, 0x00
        /*0020*/ 	.byte	0x00, 0x00, 0x00, 0x00


//--------------------- .nv.info._Z12dummy_kernelPfi --------------------------
	.section	.nv.info._Z12dummy_kernelPfi,"",@"SHT_CUDA_INFO"
	.sectionflags	@""
	.align	4


	//----- nvinfo : EIATTR_CUDA_API_VERSION
	.align		4
        /*0000*/ 	.byte	0x04, 0x37
        /*0002*/ 	.short	(.L_8 - .L_7)
.L_7:
        /*0004*/ 	.word	0x00000082


	//----- nvinfo : EIATTR_KPARAM_INFO
	.align		4
.L_8:
        /*0008*/ 	.byte	0x04, 0x17
        /*000a*/ 	.short	(.L_10 - .L_9)
.L_9:
        /*000c*/ 	.word	0x00000000
        /*0010*/ 	.short	0x0001
        /*0012*/ 	.short	0x0008
        /*0014*/ 	.byte	0x00, 0xf0, 0x11, 0x00


	//----- nvinfo : EIATTR_KPARAM_INFO
	.align		4
.L_10:
        /*0018*/ 	.byte	0x04, 0x17
        /*001a*/ 	.short	(.L_12 - .L_11)
.L_11:
        /*001c*/ 	.word	0x00000000
        /*0020*/ 	.short	0x0000
        /*0022*/ 	.short	0x0000
        /*0024*/ 	.byte	0x00, 0xf5, 0x21, 0x00


	//----- nvinfo : EIATTR_SPARSE_MMA_MASK
	.align		4
.L_12:
        /*0028*/ 	.byte	0x03, 0x50
        /*002a*/ 	.short	0x0000


	//----- nvinfo : EIATTR_MAXREG_COUNT
	.align		4
        /*002c*/ 	.byte	0x03, 0x1b
        /*002e*/ 	.short	0x00ff


	//----- nvinfo : EIATTR_MERCURY_ISA_VERSION
	.align		4
        /*0030*/ 	.byte	0x03, 0x5f
        /*0032*/ 	.short	0x0101


	//----- nvinfo : EIATTR_VRC_CTA_INIT_COUNT
	.align		4
        /*0034*/ 	.byte	0x02, 0x4a
	.zero		1
	.zero		1


	//----- nvinfo : EIATTR_EXIT_INSTR_OFFSETS
	.align		4
        /*0038*/ 	.byte	0x04, 0x1c
        /*003a*/ 	.short	(.L_14 - .L_13)


	//   ....[0]....
.L_13:
        /*003c*/ 	.word	0x00000070


	//   ....[1]....
        /*0040*/ 	.word	0x000008c0


	//----- nvinfo : EIATTR_CRS_STACK_SIZE
	.align		4
.L_14:
        /*0044*/ 	.byte	0x04, 0x1e
        /*0046*/ 	.short	(.L_16 - .L_15)
.L_15:
        /*0048*/ 	.word	0x00000000


	//----- nvinfo : EIATTR_CBANK_PARAM_SIZE
	.align		4
.L_16:
        /*004c*/ 	.byte	0x03, 0x19
        /*004e*/ 	.short	0x000c


	//----- nvinfo : EIATTR_PARAM_CBANK
	.align		4
        /*0050*/ 	.byte	0x04, 0x0a
        /*0052*/ 	.short	(.L_18 - .L_17)
	.align		4
.L_17:
        /*0054*/ 	.word	index@(.nv.constant0._Z12dummy_kernelPfi)
        /*0058*/ 	.short	0x0380
        /*005a*/ 	.short	0x000c


	//----- nvinfo : EIATTR_SW_WAR
	.align		4
.L_18:
        /*005c*/ 	.byte	0x04, 0x36
        /*005e*/ 	.short	(.L_20 - .L_19)
.L_19:
        /*0060*/ 	.word	0x00000008
.L_20:


//--------------------- .nv.callgraph             --------------------------
	.section	.nv.callgraph,"",@"SHT_CUDA_CALLGRAPH"
	.align	4
	.sectionentsize	8
	.align		4
        /*0000*/ 	.word	0x00000000
	.align		4
        /*0004*/ 	.word	0xffffffff
	.align		4
        /*0008*/ 	.word	0x00000000
	.align		4
        /*000c*/ 	.word	0xfffffffe
	.align		4
        /*0010*/ 	.word	0x00000000
	.align		4
        /*0014*/ 	.word	0xfffffffd
	.align		4
        /*0018*/ 	.word	0x00000000
	.align		4
        /*001c*/ 	.word	0xfffffffc


//--------------------- .nv.constant4             --------------------------
	.section	.nv.constant4,"a",@progbits
	.align	8
	.align		8
.nv.constant4:
        /*0000*/ 	.dword	__cudart_i2opi_f


//--------------------- .text._Z12dummy_kernelPfi --------------------------
	.section	.text._Z12dummy_kernelPfi,"ax",@progbits
	.align	128
        .global         _Z12dummy_kernelPfi
        .type           _Z12dummy_kernelPfi,@function
        .size           _Z12dummy_kernelPfi,(.L_x_7 - _Z12dummy_kernelPfi)
        .other          _Z12dummy_kernelPfi,@"STO_CUDA_ENTRY STV_DEFAULT"
_Z12dummy_kernelPfi:
.text._Z12dummy_kernelPfi:
[----:B------:R-:W-:Y:S01]  /*0000*/  LDC R1, c[0x0][0x37c] ;  /* 0x0000df00ff017b82 */ /* 0x000fe20000000800 */
[----:B------:R-:W0:Y:S07]  /*0010*/  S2R R0, SR_TID.X ;  /* 0x0000000000007919 */ /* 0x000e2e0000002100 */
[----:B------:R-:W0:Y:S01]  /*0020*/  S2UR UR4, SR_CTAID.X ;  /* 0x00000000000479c3 */ /* 0x000e220000002500 */
[----:B------:R-:W1:Y:S07]  /*0030*/  LDCU UR5, c[0x0][0x388] ;  /* 0x00007100ff0577ac */ /* 0x000e6e0008000800 */
[----:B------:R-:W0:Y:S02]  /*0040*/  LDC R5, c[0x0][0x360] ;  /* 0x0000d800ff057b82 */ /* 0x000e240000000800 */
[----:B0-----:R-:W-:-:S05]  /*0050*/  IMAD R5, R5, UR4, R0 ;  /* 0x0000000405057c24 */ /* 0x001fca000f8e0200 */
[----:B-1----:R-:W-:-:S13]  /*0060*/  ISETP.GE.AND P0, PT, R5, UR5, PT ;  /* 0x0000000505007c0c */ /* 0x002fda000bf06270 */
[----:B------:R-:W-:Y:S05]  /*0070*/  @P0 EXIT ;  /* 0x000000000000094d */ /* 0x000fea0003800000 */
[----:B------:R-:W0:Y:S01]  /*0080*/  LDC.64 R2, c[0x0][0x380] ;  /* 0x0000e000ff027b82 */ /* 0x000e220000000a00 */
[----:B------:R-:W1:Y:S01]  /*0090*/  LDCU.64 UR8, c[0x0][0x358] ;  /* 0x00006b00ff0877ac */ /* 0x000e620008000a00 */
[----:B0-----:R-:W-:-:S05]  /*00a0*/  IMAD.WIDE R2, R5, 0x4, R2 ;  /* 0x0000000405027825 */ /* 0x001fca00078e0202 */
[----:B-1----:R0:W5:Y:S01]  /*00b0*/  LDG.E R5, desc[UR8][R2.64] ;  /* 0x0000000802057981 */ /* 0x002162000c1e1900 */
[----:B------:R-:W-:-:S05]  /*00c0*/  UMOV UR4, URZ ;  /* 0x000000ff00047c82 */ /* 0x000fca0008000000 */
.L_x_5:
[C---:B-----5:R-:W-:Y:S01]  /*00d0*/  FMUL R0, R5.reuse, 0.63661974668502807617 ;  /* 0x3f22f98305007820 */ /* 0x060fe20000400000 */
[----:B------:R-:W-:Y:S01]  /*00e0*/  FSETP.GE.AND P0, PT, |R5|, 105615, PT ;  /* 0x47ce47800500780b */ /* 0x000fe20003f06200 */
[----:B------:R-:W-:Y:S04]  /*00f0*/  BSSY.RECONVERGENT B0, `(.L_x_0) ;  /* 0x0000067000007945 */ /* 0x000fe80003800200 */
[----:B------:R-:W1:Y:S02]  /*0100*/  F2I.NTZ R0, R0 ;  /* 0x0000000000007305 */ /* 0x000e640000203100 */
[----:B-1----:R-:W-:-:S05]  /*0110*/  I2FP.F32.S32 R6, R0 ;  /* 0x0000000000067245 */ /* 0x002fca0000201400 */
[----:B------:R-:W-:-:S04]  /*0120*/  FFMA R7, R6, -1.5707962512969970703, R5 ;  /* 0xbfc90fda06077823 */ /* 0x000fc80000000005 */
[----:B------:R-:W-:-:S04]  /*0130*/  FFMA R7, R6, -7.5497894158615963534e-08, R7 ;  /* 0xb3a2216806077823 */ /* 0x000fc80000000007 */
[----:B------:R-:W-:Y:S01]  /*0140*/  FFMA R8, R6, -5.3903029534742383927e-15, R7 ;  /* 0xa7c234c506087823 */ /* 0x000fe20000000007 */
[----:B------:R-:W-:Y:S06]  /*0150*/  @!P0 BRA `(.L_x_1) ;  /* 0x0000000400808947 */ /* 0x000fec0003800000 */
[----:B------:R-:W-:-:S13]  /*0160*/  FSETP.NEU.AND P0, PT, |R5|, +INF , PT ;  /* 0x7f8000000500780b */ /* 0x000fda0003f0d200 */
[----:B------:R-:W-:Y:S01]  /*0170*/  @!P0 FMUL R8, RZ, R5 ;  /* 0x00000005ff088220 */ /* 0x000fe20000400000 */
[----:B------:R-:W-:Y:S01]  /*0180*/  @!P0 IMAD.MOV.U32 R0, RZ, RZ, RZ ;  /* 0x000000ffff008224 */ /* 0x000fe200078e00ff */
[----:B------:R-:W-:Y:S06]  /*0190*/  @!P0 BRA `(.L_x_1) ;  /* 0x0000000400708947 */ /* 0x000fec0003800000 */
[----:B------:R-:W-:Y:S01]  /*01a0*/  IMAD.SHL.U32 R6, R5, 0x100, RZ ;  /* 0x0000010005067824 */ /* 0x000fe200078e00ff */
[----:B------:R-:W1:Y:S01]  /*01b0*/  LDCU.64 UR10, c[0x4][URZ] ;  /* 0x01000000ff0a77ac */ /* 0x000e620008000a00 */
[----:B------:R-:W-:Y:S02]  /*01c0*/  IMAD.MOV.U32 R0, RZ, RZ, RZ ;  /* 0x000000ffff007224 */ /* 0x000fe400078e00ff */
[----:B------:R-:W-:Y:S01]  /*01d0*/  IMAD.MOV.U32 R16, RZ, RZ, RZ ;  /* 0x000000ffff107224 */ /* 0x000fe200078e00ff */
[----:B------:R-:W-:Y:S01]  /*01e0*/  LOP3.LUT R15, R6, 0x80000000, RZ, 0xfc, !PT ;  /* 0x80000000060f7812 */ /* 0x000fe200078efcff */
[----:B------:R-:W-:Y:S01]  /*01f0*/  UMOV UR6, URZ ;  /* 0x000000ff00067c82 */ /* 0x000fe20008000000 */
[----:B------:R-:W-:-:S05]  /*0200*/  UMOV UR5, URZ ;  /* 0x000000ff00057c82 */ /* 0x000fca0008000000 */
.L_x_2:
[----:B-1----:R-:W-:Y:S02]  /*0210*/  IMAD.U32 R8, RZ, RZ, UR10 ;  /* 0x0000000aff087e24 */ /* 0x002fe4000f8e00ff */
[----:B------:R-:W-:-:S05]  /*0220*/  IMAD.U32 R9, RZ, RZ, UR11 ;  /* 0x0000000bff097e24 */ /* 0x000fca000f8e00ff */
[----:B------:R-:W2:Y:S01]  /*0230*/  LDG.E.CONSTANT R6, desc[UR8][R8.64] ;  /* 0x0000000808067981 */ /* 0x000ea2000c1e9900 */
[----:B------:R-:W-:Y:S01]  /*0240*/  UIADD3 UR5, UPT, UPT, UR5, 0x1, URZ ;  /* 0x0000000105057890 */ /* 0x000fe2000fffe0ff */
[C---:B------:R-:W-:Y:S01]  /*0250*/  ISETP.EQ.AND P0, PT, R16.reuse, RZ, PT ;  /* 0x000000ff1000720c */ /* 0x040fe20003f02270 */
[----:B------:R-:W-:Y:S01]  /*0260*/  UIADD3 UR10, UP1, UPT, UR10, 0x4, URZ ;  /* 0x000000040a0a7890 */ /* 0x000fe2000ff3e0ff */
[C---:B------:R-:W-:Y:S01]  /*0270*/  ISETP.EQ.AND P1, PT, R16.reuse, 0x4, PT ;  /* 0x000000041000780c */ /* 0x040fe20003f22270 */
[----:B------:R-:W-:Y:S01]  /*0280*/  UISETP.NE.AND UP0, UPT, UR5, 0x6, UPT ;  /* 0x000000060500788c */ /* 0x000fe2000bf05270 */
[C---:B------:R-:W-:Y:S01]  /*0290*/  ISETP.EQ.AND P2, PT, R16.reuse, 0x8, PT ;  /* 0x000000081000780c */ /* 0x040fe20003f42270 */
[----:B------:R-:W-:Y:S01]  /*02a0*/  UIADD3.X UR11, UPT, UPT, URZ, UR11, URZ, UP1, !UPT ;  /* 0x0000000bff0b7290 */ /* 0x000fe20008ffe4ff */
[C---:B------:R-:W-:Y:S02]  /*02b0*/  ISETP.EQ.AND P3, PT, R16.reuse, 0xc, PT ;  /* 0x0000000c1000780c */ /* 0x040fe40003f62270 */
[----:B------:R-:W-:-:S02]  /*02c0*/  ISETP.EQ.AND P4, PT, R16, 0x10, PT ;  /* 0x000000101000780c */ /* 0x000fc40003f82270 */
[C---:B------:R-:W-:Y:S02]  /*02d0*/  ISETP.EQ.AND P5, PT, R16.reuse, 0x14, PT ;  /* 0x000000141000780c */ /* 0x040fe40003fa2270 */
[----:B------:R-:W-:Y:S01]  /*02e0*/  IADD3 R16, PT, PT, R16, 0x4, RZ ;  /* 0x0000000410107810 */ /* 0x000fe20007ffe0ff */
[----:B--2---:R-:W-:-:S03]  /*02f0*/  IMAD.WIDE.U32 R6, R6, R15, RZ ;  /* 0x0000000f06067225 */ /* 0x004fc600078e00ff */
[----:B------:R-:W-:-:S04]  /*0300*/  IADD3 R6, P6, PT, R6, R0, RZ ;  /* 0x0000000006067210 */ /* 0x000fc80007fde0ff */
[----:B------:R-:W-:Y:S01]  /*0310*/  IADD3.X R0, PT, PT, R7, UR6, RZ, P6, !PT ;  /* 0x0000000607007c10 */ /* 0x000fe2000b7fe4ff */
[--C-:B------:R-:W-:Y:S01]  /*0320*/  @P1 IMAD.MOV.U32 R14, RZ, RZ, R6.reuse ;  /* 0x000000ffff0e1224 */ /* 0x100fe200078e0006 */
[----:B------:R-:W-:Y:S01]  /*0330*/  @P0 MOV R4, R6 ;  /* 0x0000000600040202 */ /* 0x000fe20000000f00 */
[--C-:B------:R-:W-:Y:S02]  /*0340*/  @P2 IMAD.MOV.U32 R13, RZ, RZ, R6.reuse ;  /* 0x000000ffff0d2224 */ /* 0x100fe400078e0006 */
[--C-:B------:R-:W-:Y:S02]  /*0350*/  @P3 IMAD.MOV.U32 R12, RZ, RZ, R6.reuse ;  /* 0x000000ffff0c3224 */ /* 0x100fe400078e0006 */
[--C-:B------:R-:W-:Y:S02]  /*0360*/  @P4 IMAD.MOV.U32 R11, RZ, RZ, R6.reuse ;  /* 0x000000ffff0b4224 */ /* 0x100fe400078e0006 */
[----:B------:R-:W-:Y:S01]  /*0370*/  @P5 IMAD.MOV.U32 R10, RZ, RZ, R6 ;  /* 0x000000ffff0a5224 */ /* 0x000fe200078e0006 */
[----:B------:R-:W-:Y:S06]  /*0380*/  BRA.U UP0, `(.L_x_2) ;  /* 0xfffffffd00a07547 */ /* 0x000fec000b83ffff */
[----:B------:R-:W-:Y:S01]  /*0390*/  SHF.R.U32.HI R6, RZ, 0x17, R5 ;  /* 0x00000017ff067819 */ /* 0x000fe20000011605 */
[----:B------:R-:W-:Y:S03]  /*03a0*/  BSSY.RECONVERGENT B1, `(.L_x_3) ;  /* 0x0000029000017945 */ /* 0x000fe60003800200 */
[C---:B------:R-:W-:Y:S02]  /*03b0*/  LOP3.LUT R7, R6.reuse, 0xe0, RZ, 0xc0, !PT ;  /* 0x000000e006077812 */ /* 0x040fe400078ec0ff */
[----:B------:R-:W-:-:S03]  /*03c0*/  LOP3.LUT P6, RZ, R6, 0x1f, RZ, 0xc0, !PT ;  /* 0x0000001f06ff7812 */ /* 0x000fc600078cc0ff */
[----:B------:R-:W-:-:S05]  /*03d0*/  VIADD R7, R7, 0xffffff80 ;  /* 0xffffff8007077836 */ /* 0x000fca0000000000 */
[----:B------:R-:W-:-:S05]  /*03e0*/  SHF.R.U32.HI R7, RZ, 0x5, R7 ;  /* 0x00000005ff077819 */ /* 0x000fca0000011607 */
[----:B------:R-:W-:-:S05]  /*03f0*/  IMAD.U32 R9, R7, -0x4, RZ ;  /* 0xfffffffc07097824 */ /* 0x000fca00078e00ff */
[C---:B------:R-:W-:Y:S02]  /*0400*/  ISETP.EQ.AND P3, PT, R9.reuse, -0x18, PT ;  /* 0xffffffe80900780c */ /* 0x040fe40003f62270 */
[C---:B------:R-:W-:Y:S02]  /*0410*/  ISETP.EQ.AND P4, PT, R9.reuse, -0x14, PT ;  /* 0xffffffec0900780c */ /* 0x040fe40003f82270 */
[C---:B------:R-:W-:Y:S02]  /*0420*/  ISETP.EQ.AND P2, PT, R9.reuse, -0x10, PT ;  /* 0xfffffff00900780c */ /* 0x040fe40003f42270 */
[C---:B------:R-:W-:Y:S02]  /*0430*/  ISETP.EQ.AND P1, PT, R9.reuse, -0xc, PT ;  /* 0xfffffff40900780c */ /* 0x040fe40003f22270 */
[C---:B------:R-:W-:Y:S02]  /*0440*/  ISETP.EQ.AND P0, PT, R9.reuse, -0x8, PT ;  /* 0xfffffff80900780c */ /* 0x040fe40003f02270 */
[----:B------:R-:W-:-:S03]  /*0450*/  ISETP.EQ.AND P5, PT, R9, RZ, PT ;  /* 0x000000ff0900720c */ /* 0x000fc60003fa2270 */
[--C-:B------:R-:W-:Y:S01]  /*0460*/  @P3 IMAD.MOV.U32 R7, RZ, RZ, R4.reuse ;  /* 0x000000ffff073224 */ /* 0x100fe200078e0004 */
[C---:B------:R-:W-:Y:S01]  /*0470*/  ISETP.EQ.AND P3, PT, R9.reuse, -0x4, PT ;  /* 0xfffffffc0900780c */ /* 0x040fe20003f62270 */
[----:B------:R-:W-:Y:S02]  /*0480*/  @P4 IMAD.MOV.U32 R8, RZ, RZ, R4 ;  /* 0x000000ffff084224 */ /* 0x000fe400078e0004 */
[----:B------:R-:W-:Y:S01]  /*0490*/  @P4 IMAD.MOV.U32 R7, RZ, RZ, R14 ;  /* 0x000000ffff074224 */ /* 0x000fe200078e000e */
[----:B------:R-:W-:Y:S01]  /*04a0*/  ISETP.EQ.AND P4, PT, R9, 0x4, PT ;  /* 0x000000040900780c */ /* 0x000fe20003f82270 */
[----:B------:R-:W-:Y:S01]  /*04b0*/  @P2 IMAD.MOV.U32 R7, RZ, RZ, R13 ;  /* 0x000000ffff072224 */ /* 0x000fe200078e000d */
[----:B------:R-:W-:Y:S01]  /*04c0*/  @P2 MOV R8, R14 ;  /* 0x0000000e00082202 */ /* 0x000fe20000000f00 */
[----:B------:R-:W-:Y:S02]  /*04d0*/  @P1 IMAD.MOV.U32 R7, RZ, RZ, R12 ;  /* 0x000000ffff071224 */ /* 0x000fe400078e000c */
[----:B------:R-:W-:-:S02]  /*04e0*/  @P0 IMAD.MOV.U32 R7, RZ, RZ, R11 ;  /* 0x000000ffff070224 */ /* 0x000fc400078e000b */
[----:B------:R-:W-:Y:S02]  /*04f0*/  @P1 IMAD.MOV.U32 R8, RZ, RZ, R13 ;  /* 0x000000ffff081224 */ /* 0x000fe400078e000d */
[----:B------:R-:W-:Y:S02]  /*0500*/  @P3 IMAD.MOV.U32 R7, RZ, RZ, R10 ;  /* 0x000000ffff073224 */ /* 0x000fe400078e000a */
[----:B------:R-:W-:Y:S02]  /*0510*/  @P5 IMAD.MOV.U32 R7, RZ, RZ, R0 ;  /* 0x000000ffff075224 */ /* 0x000fe400078e0000 */
[----:B------:R-:W-:Y:S01]  /*0520*/  @P0 IMAD.MOV.U32 R8, RZ, RZ, R12 ;  /* 0x000000ffff080224 */ /* 0x000fe200078e000c */
[----:B------:R-:W-:Y:S01]  /*0530*/  @P3 MOV R8, R11 ;  /* 0x0000000b00083202 */ /* 0x000fe20000000f00 */
[----:B------:R-:W-:Y:S01]  /*0540*/  @P5 IMAD.MOV.U32 R8, RZ, RZ, R10 ;  /* 0x000000ffff085224 */ /* 0x000fe200078e000a */
[----:B------:R-:W-:Y:S01]  /*0550*/  MOV R15, R7 ;  /* 0x00000007000f7202 */ /* 0x000fe20000000f00 */
[----:B------:R-:W-:Y:S01]  /*0560*/  @P4 IMAD.MOV.U32 R8, RZ, RZ, R0 ;  /* 0x000000ffff084224 */ /* 0x000fe200078e0000 */
[----:B------:R-:W-:Y:S06]  /*0570*/  @!P6 BRA `(.L_x_4) ;  /* 0x00000000002ce947 */ /* 0x000fec0003800000 */
[----:B------:R-:W-:Y:S01]  /*0580*/  @P2 IMAD.MOV.U32 R7, RZ, RZ, R4 ;  /* 0x000000ffff072224 */ /* 0x000fe200078e0004 */
[----:B------:R-:W-:Y:S01]  /*0590*/  LOP3.LUT R6, R6, 0x1f, RZ, 0xc0, !PT ;  /* 0x0000001f06067812 */ /* 0x000fe200078ec0ff */
[----:B------:R-:W-:Y:S02]  /*05a0*/  @P1 IMAD.MOV.U32 R7, RZ, RZ, R14 ;  /* 0x000000ffff071224 */ /* 0x000fe400078e000e */
[----:B------:R-:W-:Y:S01]  /*05b0*/  @P0 IMAD.MOV.U32 R7, RZ, RZ, R13 ;  /* 0x000000ffff070224 */ /* 0x000fe200078e000d */
[----:B------:R-:W-:Y:S01]  /*05c0*/  ISETP.EQ.AND P0, PT, R9, 0x8, PT ;  /* 0x000000080900780c */ /* 0x000fe20003f02270 */
[----:B------:R-:W-:Y:S01]  /*05d0*/  @P3 IMAD.MOV.U32 R7, RZ, RZ, R12 ;  /* 0x000000ffff073224 */ /* 0x000fe200078e000c */
[----:B------:R-:W-:Y:S01]  /*05e0*/  @P5 MOV R7, R11 ;  /* 0x0000000b00075202 */ /* 0x000fe20000000f00 */
[----:B------:R-:W-:Y:S01]  /*05f0*/  @P4 IMAD.MOV.U32 R7, RZ, RZ, R10 ;  /* 0x000000ffff074224 */ /* 0x000fe200078e000a */
[----:B------:R-:W-:-:S09]  /*0600*/  SHF.L.W.U32.HI R15, R8, R6, R15 ;  /* 0x00000006080f7219 */ /* 0x000fd20000010e0f */
[----:B------:R-:W-:-:S05]  /*0610*/  @P0 IMAD.MOV.U32 R7, RZ, RZ, R0 ;  /* 0x000000ffff070224 */ /* 0x000fca00078e0000 */
[----:B------:R-:W-:-:S07]  /*0620*/  SHF.L.W.U32.HI R8, R7, R6, R8 ;  /* 0x0000000607087219 */ /* 0x000fce0000010e08 */
.L_x_4:
[----:B------:R-:W-:Y:S05]  /*0630*/  BSYNC.RECONVERGENT B1 ;  /* 0x0000000000017941 */ /* 0x000fea0003800200 */
.L_x_3:
[C-C-:B------:R-:W-:Y:S01]  /*0640*/  SHF.L.W.U32.HI R16, R8.reuse, 0x2, R15.reuse ;  /* 0x0000000208107819 */ /* 0x140fe20000010e0f */
[----:B------:R-:W-:Y:S01]  /*0650*/  IMAD.SHL.U32 R8, R8, 0x4, RZ ;  /* 0x0000000408087824 */ /* 0x000fe200078e00ff */
[----:B------:R-:W-:Y:S01]  /*0660*/  UMOV UR6, 0x54442d19 ;  /* 0x54442d1900067882 */ /* 0x000fe20000000000 */
[----:B------:R-:W-:Y:S01]  /*0670*/  UMOV UR7, 0x3bf921fb ;  /* 0x3bf921fb00077882 */ /* 0x000fe20000000000 */
[----:B------:R-:W-:Y:S02]  /*0680*/  SHF.R.S32.HI R7, RZ, 0x1f, R16 ;  /* 0x0000001fff077819 */ /* 0x000fe40000011410 */
[----:B------:R-:W-:Y:S02]  /*0690*/  SHF.R.U32.HI R0, RZ, 0x1e, R15 ;  /* 0x0000001eff007819 */ /* 0x000fe4000001160f */
[C---:B------:R-:W-:Y:S02]  /*06a0*/  LOP3.LUT R8, R7.reuse, R8, RZ, 0x3c, !PT ;  /* 0x0000000807087212 */ /* 0x040fe400078e3cff */
[----:B------:R-:W-:-:S02]  /*06b0*/  LOP3.LUT R9, R7, R16, RZ, 0x3c, !PT ;  /* 0x0000001007097212 */ /* 0x000fc400078e3cff */
[----:B------:R-:W-:Y:S02]  /*06c0*/  ISETP.GE.AND P0, PT, R5, RZ, PT ;  /* 0x000000ff0500720c */ /* 0x000fe40003f06270 */
[----:B------:R-:W1:Y:S01]  /*06d0*/  I2F.F64.S64 R6, R8 ;  /* 0x0000000800067312 */ /* 0x000e620000301c00 */
[C---:B------:R-:W-:Y:S02]  /*06e0*/  LOP3.LUT R5, R16.reuse, R5, RZ, 0x3c, !PT ;  /* 0x0000000510057212 */ /* 0x040fe400078e3cff */
[----:B------:R-:W-:Y:S02]  /*06f0*/  LEA.HI R0, R16, R0, RZ, 0x1 ;  /* 0x0000000010007211 */ /* 0x000fe400078f08ff */
[----:B------:R-:W-:-:S03]  /*0700*/  ISETP.GE.AND P1, PT, R5, RZ, PT ;  /* 0x000000ff0500720c */ /* 0x000fc60003f26270 */
[----:B------:R-:W-:-:S05]  /*0710*/  IMAD.MOV R5, RZ, RZ, -R0 ;  /* 0x000000ffff057224 */ /* 0x000fca00078e0a00 */
[----:B------:R-:W-:Y:S01]  /*0720*/  @!P0 MOV R0, R5 ;  /* 0x0000000500008202 */ /* 0x000fe20000000f00 */
[----:B-1----:R-:W-:-:S10]  /*0730*/  DMUL R6, R6, UR6 ;  /* 0x0000000606067c28 */ /* 0x002fd40008000000 */
[----:B------:R-:W1:Y:S02]  /*0740*/  F2F.F32.F64 R6, R6 ;  /* 0x0000000600067310 */ /* 0x000e640000301000 */
[----:B-1----:R-:W-:-:S07]  /*0750*/  FSEL R8, -R6, R6, !P1 ;  /* 0x0000000606087208 */ /* 0x002fce0004800100 */
.L_x_1:
[----:B------:R-:W-:Y:S05]  /*0760*/  BSYNC.RECONVERGENT B0 ;  /* 0x0000000000007941 */ /* 0x000fea0003800200 */
.L_x_0:
[----:B------:R-:W-:Y:S02]  /*0770*/  IMAD.MOV.U32 R6, RZ, RZ, 0x37cbac00 ;  /* 0x37cbac00ff067424 */ /* 0x000fe400078e00ff */
[----:B------:R-:W-:Y:S01]  /*0780*/  FMUL R5, R8, R8 ;  /* 0x0000000808057220 */ /* 0x000fe20000400000 */
[C---:B------:R-:W-:Y:S01]  /*0790*/  LOP3.LUT R7, R0.reuse, 0x1, RZ, 0xc0, !PT ;  /* 0x0000000100077812 */ /* 0x040fe200078ec0ff */
[----:B------:R-:W-:Y:S01]  /*07a0*/  IMAD.MOV.U32 R16, RZ, RZ, 0x3d2aaabb ;  /* 0x3d2aaabbff107424 */ /* 0x000fe200078e00ff */
[----:B------:R-:W-:Y:S01]  /*07b0*/  UIADD3 UR4, UPT, UPT, UR4, 0x1, URZ ;  /* 0x0000000104047890 */ /* 0x000fe2000fffe0ff */
[----:B------:R-:W-:Y:S01]  /*07c0*/  FFMA R6, R5, R6, -0.0013887860113754868507 ;  /* 0xbab607ed05067423 */ /* 0x000fe20000000006 */
[----:B------:R-:W-:Y:S01]  /*07d0*/  ISETP.NE.U32.AND P0, PT, R7, 0x1, PT ;  /* 0x000000010700780c */ /* 0x000fe20003f05070 */
[----:B------:R-:W-:Y:S01]  /*07e0*/  IMAD.MOV.U32 R7, RZ, RZ, 0x3effffff ;  /* 0x3effffffff077424 */ /* 0x000fe200078e00ff */
[----:B------:R-:W-:Y:S01]  /*07f0*/  LOP3.LUT P1, RZ, R0, 0x2, RZ, 0xc0, !PT ;  /* 0x0000000200ff7812 */ /* 0x000fe2000782c0ff */
[----:B------:R-:W-:Y:S01]  /*0800*/  UISETP.NE.AND UP0, UPT, UR4, 0x2710, UPT ;  /* 0x000027100400788c */ /* 0x000fe2000bf05270 */
[----:B------:R-:W-:-:S02]  /*0810*/  FSEL R6, R6, -0.00019574658654164522886, !P0 ;  /* 0xb94d415306067808 */ /* 0x000fc40004000000 */
[----:B------:R-:W-:Y:S02]  /*0820*/  FSEL R16, R16, 0.0083327032625675201416, !P0 ;  /* 0x3c0885e410107808 */ /* 0x000fe40004000000 */
[----:B------:R-:W-:Y:S02]  /*0830*/  FSEL R7, -R7, -0.16666662693023681641, !P0 ;  /* 0xbe2aaaa807077808 */ /* 0x000fe40004000100 */
[----:B------:R-:W-:Y:S01]  /*0840*/  FSEL R0, R8, 1, P0 ;  /* 0x3f80000008007808 */ /* 0x000fe20000000000 */
[----:B------:R-:W-:-:S04]  /*0850*/  FFMA R6, R5, R6, R16 ;  /* 0x0000000605067223 */ /* 0x000fc80000000010 */
[C---:B------:R-:W-:Y:S01]  /*0860*/  FFMA R6, R5.reuse, R6, R7 ;  /* 0x0000000605067223 */ /* 0x040fe20000000007 */
[----:B------:R-:W-:-:S04]  /*0870*/  FFMA R5, R5, R0, RZ ;  /* 0x0000000005057223 */ /* 0x000fc800000000ff */
[----:B------:R-:W-:-:S04]  /*0880*/  FFMA R5, R5, R6, R0 ;  /* 0x0000000605057223 */ /* 0x000fc80000000000 */
[----:B------:R-:W-:Y:S01]  /*0890*/  @P1 FADD R5, RZ, -R5 ;  /* 0x80000005ff051221 */ /* 0x000fe20000000000 */
[----:B------:R-:W-:Y:S06]  /*08a0*/  BRA.U UP0, `(.L_x_5) ;  /* 0xfffffff900087547 */ /* 0x000fec000b83ffff */
[----:B------:R-:W-:Y:S01]  /*08b0*/  STG.E desc[UR8][R2.64], R5 ;  /* 0x0000000502007986 */ /* 0x000fe2000c101908 */
[----:B------:R-:W-:Y:S05]  /*08c0*/  EXIT ;  /* 0x000000000000794d */ /* 0x000fea0003800000 */
.L_x_6:
[----:B------:R-:W-:-:S00]  /*08d0*/  BRA `(.L_x_6) ;  /* 0xfffffffc00fc7947 */ /* 0x000fc0000383ffff */
[----:B------:R-:W-:-:S00]  /*08e0*/  NOP ;  /* 0x0000000000007918 */ /* 0x000fc00000000000 */
        /* <DEDUP_REMOVED lines=9> */
.L_x_7:


//--------------------- .nv.global.init           --------------------------
	.section	.nv.global.init,"aw",@progbits
	.align	4
.nv.global.init:
	.type		__cudart_i2opi_f,@object
	.size		__cudart_i2opi_f,(.L_0 - __cudart_i2opi_f)
__cudart_i2opi_f:
        /*0000*/ 	.byte	0x41, 0x90, 0x43, 0x3c, 0x99, 0x95, 0x62, 0xdb, 0xc0, 0xdd, 0x34, 0xf5, 0xd1, 0x57, 0x27, 0xfc
        /*0010*/ 	.byte	0x29, 0x15, 0x44, 0x4e, 0x6e, 0x83, 0xf9, 0xa2
.L_0:


//--------------------- .nv.shared.reserved.0     --------------------------
	.section	.nv.shared.reserved.0,"aw",@nobits
	.weak		__nv_reservedSMEM_offset_0_alias
	.size		__nv_reservedSMEM_offset_0_alias, 0, 64
	.other		__nv_reservedSMEM_offset_0_alias,@"STO_CUDA_RESERVED_SHARED STV_DEFAULT"
__nv_reservedSMEM_offset_0_alias:
	.zero		0
	.zero		64


//--------------------- .nv.constant0._Z12dummy_kernelPfi --------------------------
	.section	.nv.constant0._Z12dummy_kernelPfi,"a",@progbits
	.sectionflags	@""
	.align	4
.nv.constant0._Z12dummy_kernelPfi:
	.zero		908


//--------------------- SYMBOLS --------------------------

	.type		.nv.reservedSmem.offset0,@object
	.size		.nv.reservedSmem.offset0,0x4
